//
// Generated by NVIDIA NVVM Compiler
//
// Compiler Build ID: CL-36424714
// Cuda compilation tools, release 13.0, V13.0.88
// Based on NVVM 20.0.0
//

.version 9.0
.target sm_100
.address_size 64

	// .globl	_Z7matrixMPKiS0_Pii

.visible .entry _Z7matrixMPKiS0_Pii(
	.param .u64 .ptr .align 1 _Z7matrixMPKiS0_Pii_param_0,
	.param .u64 .ptr .align 1 _Z7matrixMPKiS0_Pii_param_1,
	.param .u64 .ptr .align 1 _Z7matrixMPKiS0_Pii_param_2,
	.param .u32 _Z7matrixMPKiS0_Pii_param_3
)
{
	.reg .pred 	%p<10>;
	.reg .b32 	%r<95>;
	.reg .b64 	%rd<66>;

	ld.param.u64 	%rd15, [_Z7matrixMPKiS0_Pii_param_0];
	ld.param.u64 	%rd16, [_Z7matrixMPKiS0_Pii_param_1];
	ld.param.u64 	%rd14, [_Z7matrixMPKiS0_Pii_param_2];
	ld.param.u32 	%r24, [_Z7matrixMPKiS0_Pii_param_3];
	cvta.to.global.u64 	%rd1, %rd16;
	cvta.to.global.u64 	%rd2, %rd15;
	mov.u32 	%r25, %ctaid.y;
	mov.u32 	%r26, %ntid.y;
	mov.u32 	%r27, %tid.y;
	mad.lo.s32 	%r1, %r25, %r26, %r27;
	mov.u32 	%r28, %ctaid.x;
	mov.u32 	%r29, %ntid.x;
	mov.u32 	%r30, %tid.x;
	mad.lo.s32 	%r2, %r28, %r29, %r30;
	max.s32 	%r31, %r1, %r2;
	setp.ge.s32 	%p1, %r31, %r24;
	@%p1 bra 	$L__BB0_12;
	cvta.to.global.u64 	%rd17, %rd14;
	mul.lo.s32 	%r3, %r24, %r1;
	add.s32 	%r33, %r3, %r2;
	mul.wide.s32 	%rd18, %r33, 4;
	add.s64 	%rd3, %rd17, %rd18;
	mov.b32 	%r89, 0;
	st.global.u32 	[%rd3], %r89;
	and.b32  	%r4, %r24, 7;
	setp.lt.u32 	%p2, %r24, 8;
	mov.u32 	%r92, %r89;
	@%p2 bra 	$L__BB0_4;
	and.b32  	%r35, %r24, 2147483640;
	neg.s32 	%r87, %r35;
	mul.wide.s32 	%rd19, %r24, 4;
	add.s64 	%rd4, %rd1, %rd19;
	mul.wide.s32 	%rd20, %r24, 8;
	add.s64 	%rd5, %rd1, %rd20;
	mul.wide.s32 	%rd21, %r24, 12;
	add.s64 	%rd6, %rd1, %rd21;
	mul.wide.s32 	%rd22, %r24, 16;
	add.s64 	%rd7, %rd1, %rd22;
	mul.wide.s32 	%rd23, %r24, 20;
	add.s64 	%rd8, %rd1, %rd23;
	mul.wide.s32 	%rd24, %r24, 24;
	add.s64 	%rd9, %rd1, %rd24;
	mul.wide.s32 	%rd25, %r24, 28;
	add.s64 	%rd10, %rd1, %rd25;
	mul.wide.u32 	%rd26, %r3, 4;
	add.s64 	%rd27, %rd26, %rd2;
	add.s64 	%rd65, %rd27, 16;
	mov.b32 	%r89, 0;
	mov.u32 	%r86, %r2;
$L__BB0_3:
	.pragma "nounroll";
	and.b32  	%r92, %r24, 2147483640;
	mul.wide.s32 	%rd28, %r86, 4;
	add.s64 	%rd29, %rd4, %rd28;
	add.s64 	%rd30, %rd5, %rd28;
	add.s64 	%rd31, %rd6, %rd28;
	add.s64 	%rd32, %rd7, %rd28;
	add.s64 	%rd33, %rd8, %rd28;
	add.s64 	%rd34, %rd9, %rd28;
	add.s64 	%rd35, %rd10, %rd28;
	add.s64 	%rd36, %rd1, %rd28;
	ld.global.u32 	%r36, [%rd65+-16];
	ld.global.u32 	%r37, [%rd36];
	mad.lo.s32 	%r38, %r37, %r36, %r89;
	st.global.u32 	[%rd3], %r38;
	ld.global.u32 	%r39, [%rd65+-12];
	ld.global.u32 	%r40, [%rd29];
	mad.lo.s32 	%r41, %r40, %r39, %r38;
	st.global.u32 	[%rd3], %r41;
	ld.global.u32 	%r42, [%rd65+-8];
	ld.global.u32 	%r43, [%rd30];
	mad.lo.s32 	%r44, %r43, %r42, %r41;
	st.global.u32 	[%rd3], %r44;
	ld.global.u32 	%r45, [%rd65+-4];
	ld.global.u32 	%r46, [%rd31];
	mad.lo.s32 	%r47, %r46, %r45, %r44;
	st.global.u32 	[%rd3], %r47;
	ld.global.u32 	%r48, [%rd65];
	ld.global.u32 	%r49, [%rd32];
	mad.lo.s32 	%r50, %r49, %r48, %r47;
	st.global.u32 	[%rd3], %r50;
	ld.global.u32 	%r51, [%rd65+4];
	ld.global.u32 	%r52, [%rd33];
	mad.lo.s32 	%r53, %r52, %r51, %r50;
	st.global.u32 	[%rd3], %r53;
	ld.global.u32 	%r54, [%rd65+8];
	ld.global.u32 	%r55, [%rd34];
	mad.lo.s32 	%r56, %r55, %r54, %r53;
	st.global.u32 	[%rd3], %r56;
	ld.global.u32 	%r57, [%rd65+12];
	ld.global.u32 	%r58, [%rd35];
	mad.lo.s32 	%r89, %r58, %r57, %r56;
	st.global.u32 	[%rd3], %r89;
	add.s32 	%r87, %r87, 8;
	shl.b32 	%r59, %r24, 3;
	add.s32 	%r86, %r86, %r59;
	add.s64 	%rd65, %rd65, 32;
	setp.ne.s32 	%p3, %r87, 0;
	@%p3 bra 	$L__BB0_3;
$L__BB0_4:
	setp.eq.s32 	%p4, %r4, 0;
	@%p4 bra 	$L__BB0_12;
	and.b32  	%r15, %r24, 3;
	setp.lt.u32 	%p5, %r4, 4;
	@%p5 bra 	$L__BB0_7;
	add.s32 	%r60, %r92, %r3;
	mul.wide.u32 	%rd37, %r60, 4;
	add.s64 	%rd38, %rd2, %rd37;
	ld.global.u32 	%r61, [%rd38];
	mad.lo.s32 	%r62, %r92, %r24, %r2;
	mul.wide.s32 	%rd39, %r62, 4;
	add.s64 	%rd40, %rd1, %rd39;
	ld.global.u32 	%r63, [%rd40];
	mad.lo.s32 	%r64, %r63, %r61, %r89;
	st.global.u32 	[%rd3], %r64;
	cvt.u64.u32 	%rd41, %r3;
	cvt.u64.u32 	%rd42, %r92;
	add.s64 	%rd43, %rd42, %rd41;
	shl.b64 	%rd44, %rd43, 2;
	add.s64 	%rd45, %rd2, %rd44;
	ld.global.u32 	%r65, [%rd45+4];
	mul.wide.s32 	%rd46, %r24, 4;
	add.s64 	%rd47, %rd40, %rd46;
	ld.global.u32 	%r66, [%rd47];
	mad.lo.s32 	%r67, %r66, %r65, %r64;
	st.global.u32 	[%rd3], %r67;
	ld.global.u32 	%r68, [%rd45+8];
	add.s64 	%rd48, %rd47, %rd46;
	ld.global.u32 	%r69, [%rd48];
	mad.lo.s32 	%r70, %r69, %r68, %r67;
	st.global.u32 	[%rd3], %r70;
	ld.global.u32 	%r71, [%rd45+12];
	add.s64 	%rd49, %rd48, %rd46;
	ld.global.u32 	%r72, [%rd49];
	mad.lo.s32 	%r89, %r72, %r71, %r70;
	st.global.u32 	[%rd3], %r89;
	add.s32 	%r92, %r92, 4;
$L__BB0_7:
	setp.eq.s32 	%p6, %r15, 0;
	@%p6 bra 	$L__BB0_12;
	setp.eq.s32 	%p7, %r15, 1;
	@%p7 bra 	$L__BB0_10;
	add.s32 	%r73, %r92, %r3;
	mul.wide.u32 	%rd50, %r73, 4;
	add.s64 	%rd51, %rd2, %rd50;
	ld.global.u32 	%r74, [%rd51];
	mad.lo.s32 	%r75, %r92, %r24, %r2;
	mul.wide.s32 	%rd52, %r75, 4;
	add.s64 	%rd53, %rd1, %rd52;
	ld.global.u32 	%r76, [%rd53];
	mad.lo.s32 	%r77, %r76, %r74, %r89;
	st.global.u32 	[%rd3], %r77;
	cvt.u64.u32 	%rd54, %r3;
	cvt.u64.u32 	%rd55, %r92;
	add.s64 	%rd56, %rd55, %rd54;
	shl.b64 	%rd57, %rd56, 2;
	add.s64 	%rd58, %rd2, %rd57;
	ld.global.u32 	%r78, [%rd58+4];
	mul.wide.s32 	%rd59, %r24, 4;
	add.s64 	%rd60, %rd53, %rd59;
	ld.global.u32 	%r79, [%rd60];
	mad.lo.s32 	%r89, %r79, %r78, %r77;
	st.global.u32 	[%rd3], %r89;
	add.s32 	%r92, %r92, 2;
$L__BB0_10:
	and.b32  	%r80, %r24, 1;
	setp.eq.b32 	%p8, %r80, 1;
	not.pred 	%p9, %p8;
	@%p9 bra 	$L__BB0_12;
	add.s32 	%r81, %r92, %r3;
	mul.wide.u32 	%rd61, %r81, 4;
	add.s64 	%rd62, %rd2, %rd61;
	ld.global.u32 	%r82, [%rd62];
	mad.lo.s32 	%r83, %r92, %r24, %r2;
	mul.wide.s32 	%rd63, %r83, 4;
	add.s64 	%rd64, %rd1, %rd63;
	ld.global.u32 	%r84, [%rd64];
	mad.lo.s32 	%r85, %r84, %r82, %r89;
	st.global.u32 	[%rd3], %r85;
$L__BB0_12:
	ret;

}


// ===== COMPILED SASS (sm_100) =====

	.target	sm_100

	.elftype	@"ET_EXEC"


//--------------------- .note.nv.tkinfo           --------------------------
	.section	.note.nv.tkinfo,"",@"SHT_NOTE"
	.sectionflags	@"SHF_NOTE_NV_TKINFO"
	.tkinfo
        /*0018*/ 	.word	0x00000002
        /*0030*/ 	.string	""
        /*0030*/ 	.string	"ptxas"
        /*0030*/ 	.string	"Cuda compilation tools, release 13.0, V13.0.88"
        /*0030*/ 	.string	"Build cuda_13.0.r13.0/compiler.36424714_0"
        /*0030*/ 	.string	"-arch sm_100 -m 64 "



//--------------------- .note.nv.cuinfo           --------------------------
	.section	.note.nv.cuinfo,"",@"SHT_NOTE"
	.sectionflags	@"SHF_NOTE_NV_CUINFO"
        /*0018*/ 	.short	0x0002
        /*001a*/ 	.short	0x0064
        /*001c*/ 	.short	0x0082
	.zero		2


//--------------------- .nv.info                  --------------------------
	.section	.nv.info,"",@"SHT_CUDA_INFO"
	.align	4


	//----- nvinfo : EIATTR_REGCOUNT
	.align		4
        /*0000*/ 	.byte	0x04, 0x2f
        /*0002*/ 	.short	(.L_1 - .L_0)
	.align		4
.L_0:
        /*0004*/ 	.word	index@(_Z7matrixMPKiS0_Pii)
        /*0008*/ 	.word	0x00000018


	//----- nvinfo : EIATTR_FRAME_SIZE
	.align		4
.L_1:
        /*000c*/ 	.byte	0x04, 0x11
        /*000e*/ 	.short	(.L_3 - .L_2)
	.align		4
.L_2:
        /*0010*/ 	.word	index@(_Z7matrixMPKiS0_Pii)
        /*0014*/ 	.word	0x00000000


	//----- nvinfo : EIATTR_MIN_STACK_SIZE
	.align		4
.L_3:
        /*0018*/ 	.byte	0x04, 0x12
        /*001a*/ 	.short	(.L_5 - .L_4)
	.align		4
.L_4:
        /*001c*/ 	.word	index@(_Z7matrixMPKiS0_Pii)
        /*0020*/ 	.word	0x00000000
.L_5:


//--------------------- .nv.compat                --------------------------
	.section	.nv.compat,"",@"SHT_CUDA_COMPAT_INFO"
	.align	4
        /*0000*/ 	.byte	0x02, 0x09, 0x00, 0x00, 0x02, 0x02, 0x01, 0x00, 0x02, 0x05, 0x05, 0x00, 0x03, 0x07, 0x01, 0x01
        /*0010*/ 	.byte	0x02, 0x03, 0x00, 0x00, 0x02, 0x06, 0x01, 0x00, 0x04, 0x0b, 0x08, 0x00, 0x09, 0x00, 0x00, 0x00
        /*0020*/ 	.byte	0x00, 0x00, 0x00, 0x00


//--------------------- .nv.info._Z7matrixMPKiS0_Pii --------------------------
	.section	.nv.info._Z7matrixMPKiS0_Pii,"",@"SHT_CUDA_INFO"
	.sectionflags	@""
	.align	4


	//----- nvinfo : EIATTR_CUDA_API_VERSION
	.align		4
        /*0000*/ 	.byte	0x04, 0x37
        /*0002*/ 	.short	(.L_7 - .L_6)
.L_6:
        /*0004*/ 	.word	0x00000082


	//----- nvinfo : EIATTR_KPARAM_INFO
	.align		4
.L_7:
        /*0008*/ 	.byte	0x04, 0x17
        /*000a*/ 	.short	(.L_9 - .L_8)
.L_8:
        /*000c*/ 	.word	0x00000000
        /*0010*/ 	.short	0x0003
        /*0012*/ 	.short	0x0018
        /*0014*/ 	.byte	0x00, 0xf0, 0x11, 0x00


	//----- nvinfo : EIATTR_KPARAM_INFO
	.align		4
.L_9:
        /*0018*/ 	.byte	0x04, 0x17
        /*001a*/ 	.short	(.L_11 - .L_10)
.L_10:
        /*001c*/ 	.word	0x00000000
        /*0020*/ 	.short	0x0002
        /*0022*/ 	.short	0x0010
        /*0024*/ 	.byte	0x00, 0xf5, 0x21, 0x00


	//----- nvinfo : EIATTR_KPARAM_INFO
	.align		4
.L_11:
        /*0028*/ 	.byte	0x04, 0x17
        /*002a*/ 	.short	(.L_13 - .L_12)
.L_12:
        /*002c*/ 	.word	0x00000000
        /*0030*/ 	.short	0x0001
        /*0032*/ 	.short	0x0008
        /*0034*/ 	.byte	0x00, 0xf5, 0x21, 0x00


	//----- nvinfo : EIATTR_KPARAM_INFO
	.align		4
.L_13:
        /*0038*/ 	.byte	0x04, 0x17
        /*003a*/ 	.short	(.L_15 - .L_14)
.L_14:
        /*003c*/ 	.word	0x00000000
        /*0040*/ 	.short	0x0000
        /*0042*/ 	.short	0x0000
        /*0044*/ 	.byte	0x00, 0xf5, 0x21, 0x00


	//----- nvinfo : EIATTR_SPARSE_MMA_MASK
	.align		4
.L_15:
        /*0048*/ 	.byte	0x03, 0x50
        /*004a*/ 	.short	0x0000


	//----- nvinfo : EIATTR_MAXREG_COUNT
	.align		4
        /*004c*/ 	.byte	0x03, 0x1b
        /*004e*/ 	.short	0x00ff


	//----- nvinfo : EIATTR_MERCURY_ISA_VERSION
	.align		4
        /*0050*/ 	.byte	0x03, 0x5f
        /*0052*/ 	.short	0x0101


	//----- nvinfo : EIATTR_VRC_CTA_INIT_COUNT
	.align		4
        /*0054*/ 	.byte	0x02, 0x4a
	.zero		1
	.zero		1


	//----- nvinfo : EIATTR_EXIT_INSTR_OFFSETS
	.align		4
        /*0058*/ 	.byte	0x04, 0x1c
        /*005a*/ 	.short	(.L_17 - .L_16)


	//   ....[0]....
.L_16:
        /*005c*/ 	.word	0x000000c0


	//   ....[1]....
        /*0060*/ 	.word	0x00000650


	//   ....[2]....
        /*0064*/ 	.word	0x000008c0


	//   ....[3]....
        /*0068*/ 	.word	0x00000a80


	//   ....[4]....
        /*006c*/ 	.word	0x00000b30


	//----- nvinfo : EIATTR_CBANK_PARAM_SIZE
	.align		4
.L_17:
        /*0070*/ 	.byte	0x03, 0x19
        /*0072*/ 	.short	0x001c


	//----- nvinfo : EIATTR_PARAM_CBANK
	.align		4
        /*0074*/ 	.byte	0x04, 0x0a
        /*0076*/ 	.short	(.L_19 - .L_18)
	.align		4
.L_18:
        /*0078*/ 	.word	index@(.nv.constant0._Z7matrixMPKiS0_Pii)
        /*007c*/ 	.short	0x0380
        /*007e*/ 	.short	0x001c


	//----- nvinfo : EIATTR_SW_WAR
	.align		4
.L_19:
        /*0080*/ 	.byte	0x04, 0x36
        /*0082*/ 	.short	(.L_21 - .L_20)
.L_20:
        /*0084*/ 	.word	0x00000008
.L_21:


//--------------------- .nv.callgraph             --------------------------
	.section	.nv.callgraph,"",@"SHT_CUDA_CALLGRAPH"
	.align	4
	.sectionentsize	8
	.align		4
        /*0000*/ 	.word	0x00000000
	.align		4
        /*0004*/ 	.word	0xffffffff
	.align		4
        /*0008*/ 	.word	0x00000000
	.align		4
        /*000c*/ 	.word	0xfffffffe
	.align		4
        /*0010*/ 	.word	0x00000000
	.align		4
        /*0014*/ 	.word	0xfffffffd
	.align		4
        /*0018*/ 	.word	0x00000000
	.align		4
        /*001c*/ 	.word	0xfffffffc


//--------------------- .text._Z7matrixMPKiS0_Pii --------------------------
	.section	.text._Z7matrixMPKiS0_Pii,"ax",@progbits
	.align	128
        .global         _Z7matrixMPKiS0_Pii
        .type           _Z7matrixMPKiS0_Pii,@function
        .size           _Z7matrixMPKiS0_Pii,(.L_x_5 - _Z7matrixMPKiS0_Pii)
        .other          _Z7matrixMPKiS0_Pii,@"STO_CUDA_ENTRY STV_DEFAULT"
_Z7matrixMPKiS0_Pii:
.text._Z7matrixMPKiS0_Pii:
[----:B------:R-:W-:Y:S01]  /*0000*/  LDC R1, c[0x0][0x37c] ;  /* 0x0000df00ff017b82 */ /* 0x000fe20000000800 */
[----:B------:R-:W0:Y:S07]  /*0010*/  S2R R0, SR_TID.Y ;  /* 0x0000000000007919 */ /* 0x000e2e0000002200 */
[----:B------:R-:W0:Y:S01]  /*0020*/  S2UR UR4, SR_CTAID.Y ;  /* 0x00000000000479c3 */ /* 0x000e220000002600 */
[----:B------:R-:W1:Y:S01]  /*0030*/  LDCU UR18, c[0x0][0x398] ;  /* 0x00007300ff1277ac */ /* 0x000e620008000800 */
[----:B------:R-:W2:Y:S06]  /*0040*/  S2R R3, SR_TID.X ;  /* 0x0000000000037919 */ /* 0x000eac0000002100 */
[----:B------:R-:W0:Y:S08]  /*0050*/  LDC R5, c[0x0][0x364] ;  /* 0x0000d900ff057b82 */ /* 0x000e300000000800 */
[----:B------:R-:W2:Y:S08]  /*0060*/  S2UR UR5, SR_CTAID.X ;  /* 0x00000000000579c3 */ /* 0x000eb00000002500 */
[----:B------:R-:W2:Y:S01]  /*0070*/  LDC R2, c[0x0][0x360] ;  /* 0x0000d800ff027b82 */ /* 0x000ea20000000800 */
[----:B0-----:R-:W-:-:S02]  /*0080*/  IMAD R5, R5, UR4, R0 ;  /* 0x0000000405057c24 */ /* 0x001fc4000f8e0200 */
[----:B--2---:R-:W-:-:S05]  /*0090*/  IMAD R0, R2, UR5, R3 ;  /* 0x0000000502007c24 */ /* 0x004fca000f8e0203 */
[----:B------:R-:W-:-:S04]  /*00a0*/  VIMNMX R2, PT, PT, R5, R0, !PT ;  /* 0x0000000005027248 */ /* 0x000fc80007fe0100 */
[----:B-1----:R-:W-:-:S13]  /*00b0*/  ISETP.GE.AND P0, PT, R2, UR18, PT ;  /* 0x0000001202007c0c */ /* 0x002fda000bf06270 */
[----:B------:R-:W-:Y:S05]  /*00c0*/  @P0 EXIT ;  /* 0x000000000000094d */ /* 0x000fea0003800000 */
[----:B------:R-:W0:Y:S01]  /*00d0*/  LDC.64 R2, c[0x0][0x390] ;  /* 0x0000e400ff027b82 */ /* 0x000e220000000a00 */
[----:B------:R-:W1:Y:S01]  /*00e0*/  LDCU.64 UR16, c[0x0][0x358] ;  /* 0x00006b00ff1077ac */ /* 0x000e620008000a00 */
[----:B------:R-:W-:Y:S01]  /*00f0*/  IMAD R5, R5, UR18, RZ ;  /* 0x0000001205057c24 */ /* 0x000fe2000f8e02ff */
[----:B------:R-:W-:Y:S01]  /*0100*/  MOV R4, RZ ;  /* 0x000000ff00047202 */ /* 0x000fe20000000f00 */
[----:B------:R-:W-:-:S03]  /*0110*/  UISETP.GE.U32.AND UP0, UPT, UR18, 0x8, UPT ;  /* 0x000000081200788c */ /* 0x000fc6000bf06070 */
[----:B------:R-:W-:-:S05]  /*0120*/  IADD3 R7, PT, PT, R0, R5, RZ ;  /* 0x0000000500077210 */ /* 0x000fca0007ffe0ff */
[----:B0-----:R-:W-:-:S04]  /*0130*/  IMAD.WIDE R2, R7, 0x4, R2 ;  /* 0x0000000407027825 */ /* 0x001fc800078e0202 */
[----:B------:R-:W-:Y:S01]  /*0140*/  HFMA2 R7, -RZ, RZ, 0, 0 ;  /* 0x00000000ff077431 */ /* 0x000fe200000001ff */
[----:B-1----:R0:W-:Y:S01]  /*0150*/  STG.E desc[UR16][R2.64], RZ ;  /* 0x000000ff02007986 */ /* 0x0021e2000c101910 */
[----:B------:R-:W-:Y:S05]  /*0160*/  BRA.U !UP0, `(.L_x_0) ;  /* 0x0000000508307547 */ /* 0x000fea000b800000 */
[----:B------:R-:W1:Y:S01]  /*0170*/  LDCU.128 UR20, c[0x0][0x380] ;  /* 0x00007000ff1477ac */ /* 0x000e620008000c00 */
[----:B------:R-:W-:Y:S01]  /*0180*/  MOV R4, R0 ;  /* 0x0000000000047202 */ /* 0x000fe20000000f00 */
[----:B------:R-:W-:-:S04]  /*0190*/  ULOP3.LUT UR4, UR18, 0x7ffffff8, URZ, 0xc0, !UPT ;  /* 0x7ffffff812047892 */ /* 0x000fc8000f8ec0ff */
[----:B------:R-:W-:Y:S01]  /*01a0*/  UIADD3 UR4, UPT, UPT, -UR4, URZ, URZ ;  /* 0x000000ff04047290 */ /* 0x000fe2000fffe1ff */
[----:B-1----:R-:W-:Y:S01]  /*01b0*/  MOV R6, UR20 ;  /* 0x0000001400067c02 */ /* 0x002fe20008000f00 */
[----:B------:R-:W-:Y:S01]  /*01c0*/  UIMAD.WIDE UR6, UR18, 0xc, UR22 ;  /* 0x0000000c120678a5 */ /* 0x000fe2000f8e0216 */
[----:B------:R-:W-:Y:S01]  /*01d0*/  MOV R7, UR21 ;  /* 0x0000001500077c02 */ /* 0x000fe20008000f00 */
[----:B------:R-:W-:Y:S02]  /*01e0*/  UIMAD.WIDE UR8, UR18, 0x10, UR22 ;  /* 0x00000010120878a5 */ /* 0x000fe4000f8e0216 */
[----:B------:R-:W-:Y:S01]  /*01f0*/  UIMAD.WIDE UR10, UR18, 0x14, UR22 ;  /* 0x00000014120a78a5 */ /* 0x000fe2000f8e0216 */
[----:B------:R-:W-:Y:S01]  /*0200*/  IMAD.WIDE.U32 R6, R5, 0x4, R6 ;  /* 0x0000000405067825 */ /* 0x000fe200078e0006 */
[----:B------:R-:W-:Y:S02]  /*0210*/  UIMAD.WIDE UR12, UR18, 0x18, UR22 ;  /* 0x00000018120c78a5 */ /* 0x000fe4000f8e0216 */
[----:B------:R-:W-:Y:S01]  /*0220*/  UIMAD.WIDE UR14, UR18, 0x1c, UR22 ;  /* 0x0000001c120e78a5 */ /* 0x000fe2000f8e0216 */
[----:B------:R-:W-:-:S04]  /*0230*/  IADD3 R6, P0, PT, R6, 0x10, RZ ;  /* 0x0000001006067810 */ /* 0x000fc80007f1e0ff */
[----:B------:R-:W-:Y:S02]  /*0240*/  IADD3.X R9, PT, PT, RZ, R7, RZ, P0, !PT ;  /* 0x00000007ff097210 */ /* 0x000fe400007fe4ff */
[----:B------:R-:W-:-:S07]  /*0250*/  MOV R7, RZ ;  /* 0x000000ff00077202 */ /* 0x000fce0000000f00 */
.L_x_1:
[----:B------:R-:W-:Y:S01]  /*0260*/  HFMA2 R11, -RZ, RZ, 0, 2.384185791015625e-07 ;  /* 0x00000004ff0b7431 */ /* 0x000fe200000001ff */
[----:B------:R-:W-:-:S05]  /*0270*/  MOV R8, R6 ;  /* 0x0000000600087202 */ /* 0x000fca0000000f00 */
[----:B--2---:R-:W2:Y:S01]  /*0280*/  LDG.E R6, desc[UR16][R8.64+-0x10] ;  /* 0xfffff01008067981 */ /* 0x004ea2000c1e1900 */
[----:B------:R-:W-:-:S06]  /*0290*/  IMAD.WIDE R10, R4, R11, UR22 ;  /* 0x00000016040a7e25 */ /* 0x000fcc000f8e020b */
[----:B------:R-:W2:Y:S01]  /*02a0*/  LDG.E R10, desc[UR16][R10.64] ;  /* 0x000000100a0a7981 */ /* 0x000ea2000c1e1900 */
[----:B------:R-:W-:-:S06]  /*02b0*/  UIMAD.WIDE UR20, UR18, 0x4, UR22 ;  /* 0x00000004121478a5 */ /* 0x000fcc000f8e0216 */
[----:B------:R-:W-:Y:S02]  /*02c0*/  MOV R12, UR20 ;  /* 0x00000014000c7c02 */ /* 0x000fe40008000f00 */
[----:B------:R-:W-:Y:S01]  /*02d0*/  MOV R13, UR21 ;  /* 0x00000015000d7c02 */ /* 0x000fe20008000f00 */
[----:B--2---:R-:W-:Y:S02]  /*02e0*/  IMAD R15, R6, R10, R7 ;  /* 0x0000000a060f7224 */ /* 0x004fe400078e0207 */
[----:B------:R-:W-:-:S03]  /*02f0*/  IMAD.WIDE R6, R4, 0x4, R12 ;  /* 0x0000000404067825 */ /* 0x000fc600078e020c */
[----:B------:R1:W-:Y:S04]  /*0300*/  STG.E desc[UR16][R2.64], R15 ;  /* 0x0000000f02007986 */ /* 0x0003e8000c101910 */
[----:B------:R-:W2:Y:S04]  /*0310*/  LDG.E R6, desc[UR16][R6.64] ;  /* 0x0000001006067981 */ /* 0x000ea8000c1e1900 */
[----:B------:R-:W2:Y:S01]  /*0320*/  LDG.E R14, desc[UR16][R8.64+-0xc] ;  /* 0xfffff410080e7981 */ /* 0x000ea2000c1e1900 */
[----:B------:R-:W-:-:S06]  /*0330*/  UIMAD.WIDE UR20, UR18, 0x8, UR22 ;  /* 0x00000008121478a5 */ /* 0x000fcc000f8e0216 */
[----:B------:R-:W-:Y:S02]  /*0340*/  MOV R12, UR20 ;  /* 0x00000014000c7c02 */ /* 0x000fe40008000f00 */
[----:B------:R-:W-:-:S03]  /*0350*/  MOV R13, UR21 ;  /* 0x00000015000d7c02 */ /* 0x000fc60008000f00 */
[----:B------:R-:W-:-:S04]  /*0360*/  IMAD.WIDE R10, R4, 0x4, R12 ;  /* 0x00000004040a7825 */ /* 0x000fc800078e020c */
[----:B--2---:R-:W-:-:S05]  /*0370*/  IMAD R17, R14, R6, R15 ;  /* 0x000000060e117224 */ /* 0x004fca00078e020f */
[----:B------:R2:W-:Y:S04]  /*0380*/  STG.E desc[UR16][R2.64], R17 ;  /* 0x0000001102007986 */ /* 0x0005e8000c101910 */
[----:B------:R-:W1:Y:S04]  /*0390*/  LDG.E R10, desc[UR16][R10.64] ;  /* 0x000000100a0a7981 */ /* 0x000e68000c1e1900 */
[----:B------:R-:W1:Y:S01]  /*03a0*/  LDG.E R12, desc[UR16][R8.64+-0x8] ;  /* 0xfffff810080c7981 */ /* 0x000e62000c1e1900 */
[----:B------:R-:W-:-:S05]  /*03b0*/  HFMA2 R13, -RZ, RZ, 0, 2.384185791015625e-07 ;  /* 0x00000004ff0d7431 */ /* 0x000fca00000001ff */
[----:B------:R-:W-:-:S04]  /*03c0*/  IMAD.WIDE R6, R4, R13, UR6 ;  /* 0x0000000604067e25 */ /* 0x000fc8000f8e020d */
[----:B-1----:R-:W-:-:S05]  /*03d0*/  IMAD R15, R12, R10, R17 ;  /* 0x0000000a0c0f7224 */ /* 0x002fca00078e0211 */
[----:B------:R1:W-:Y:S04]  /*03e0*/  STG.E desc[UR16][R2.64], R15 ;  /* 0x0000000f02007986 */ /* 0x0003e8000c101910 */
[----:B------:R-:W3:Y:S04]  /*03f0*/  LDG.E R6, desc[UR16][R6.64] ;  /* 0x0000001006067981 */ /* 0x000ee8000c1e1900 */
[----:B------:R-:W3:Y:S02]  /*0400*/  LDG.E R12, desc[UR16][R8.64+-0x4] ;  /* 0xfffffc10080c7981 */ /* 0x000ee4000c1e1900 */
[----:B---3--:R-:W-:-:S02]  /*0410*/  IMAD R19, R12, R6, R15 ;  /* 0x000000060c137224 */ /* 0x008fc400078e020f */
[----:B------:R-:W-:-:S03]  /*0420*/  IMAD.WIDE R12, R4, R13, UR8 ;  /* 0x00000008040c7e25 */ /* 0x000fc6000f8e020d */
[----:B------:R3:W-:Y:S04]  /*0430*/  STG.E desc[UR16][R2.64], R19 ;  /* 0x0000001302007986 */ /* 0x0007e8000c101910 */
[----:B------:R-:W2:Y:S04]  /*0440*/  LDG.E R12, desc[UR16][R12.64] ;  /* 0x000000100c0c7981 */ /* 0x000ea8000c1e1900 */
[----:B------:R-:W2:Y:S01]  /*0450*/  LDG.E R10, desc[UR16][R8.64] ;  /* 0x00000010080a7981 */ /* 0x000ea2000c1e1900 */
[----:B------:R-:W-:Y:S02]  /*0460*/  IMAD.MOV.U32 R11, RZ, RZ, 0x4 ;  /* 0x00000004ff0b7424 */ /* 0x000fe400078e00ff */
[----:B--2---:R-:W-:-:S02]  /*0470*/  IMAD R17, R10, R12, R19 ;  /* 0x0000000c0a117224 */ /* 0x004fc400078e0213 */
[----:B------:R-:W-:-:S03]  /*0480*/  IMAD.WIDE R10, R4, R11, UR10 ;  /* 0x0000000a040a7e25 */ /* 0x000fc6000f8e020b */
[----:B------:R2:W-:Y:S04]  /*0490*/  STG.E desc[UR16][R2.64], R17 ;  /* 0x0000001102007986 */ /* 0x0005e8000c101910 */
[----:B------:R-:W4:Y:S04]  /*04a0*/  LDG.E R10, desc[UR16][R10.64] ;  /* 0x000000100a0a7981 */ /* 0x000f28000c1e1900 */
[----:B------:R-:W4:Y:S01]  /*04b0*/  LDG.E R6, desc[UR16][R8.64+0x4] ;  /* 0x0000041008067981 */ /* 0x000f22000c1e1900 */
[----:B-1----:R-:W-:-:S05]  /*04c0*/  MOV R15, 0x4 ;  /* 0x00000004000f7802 */ /* 0x002fca0000000f00 */
[----:B------:R-:W-:-:S04]  /*04d0*/  IMAD.WIDE R14, R4, R15, UR12 ;  /* 0x0000000c040e7e25 */ /* 0x000fc8000f8e020f */
[----:B----4-:R-:W-:-:S05]  /*04e0*/  IMAD R21, R6, R10, R17 ;  /* 0x0000000a06157224 */ /* 0x010fca00078e0211 */
[----:B------:R2:W-:Y:S04]  /*04f0*/  STG.E desc[UR16][R2.64], R21 ;  /* 0x0000001502007986 */ /* 0x0005e8000c101910 */
[----:B------:R-:W3:Y:S04]  /*0500*/  LDG.E R14, desc[UR16][R14.64] ;  /* 0x000000100e0e7981 */ /* 0x000ee8000c1e1900 */
[----:B------:R-:W3:Y:S01]  /*0510*/  LDG.E R6, desc[UR16][R8.64+0x8] ;  /* 0x0000081008067981 */ /* 0x000ee2000c1e1900 */
[----:B------:R-:W-:-:S05]  /*0520*/  HFMA2 R13, -RZ, RZ, 0, 2.384185791015625e-07 ;  /* 0x00000004ff0d7431 */ /* 0x000fca00000001ff */
[----:B------:R-:W-:-:S04]  /*0530*/  IMAD.WIDE R12, R4, R13, UR14 ;  /* 0x0000000e040c7e25 */ /* 0x000fc8000f8e020d */
[----:B---3--:R-:W-:-:S05]  /*0540*/  IMAD R19, R6, R14, R21 ;  /* 0x0000000e06137224 */ /* 0x008fca00078e0215 */
[----:B------:R2:W-:Y:S04]  /*0550*/  STG.E desc[UR16][R2.64], R19 ;  /* 0x0000001302007986 */ /* 0x0005e8000c101910 */
[----:B------:R-:W3:Y:S04]  /*0560*/  LDG.E R12, desc[UR16][R12.64] ;  /* 0x000000100c0c7981 */ /* 0x000ee8000c1e1900 */
[----:B------:R-:W3:Y:S01]  /*0570*/  LDG.E R6, desc[UR16][R8.64+0xc] ;  /* 0x00000c1008067981 */ /* 0x000ee2000c1e1900 */
[----:B------:R-:W-:-:S04]  /*0580*/  UIADD3 UR4, UPT, UPT, UR4, 0x8, URZ ;  /* 0x0000000804047890 */ /* 0x000fc8000fffe0ff */
[----:B------:R-:W-:Y:S01]  /*0590*/  UISETP.NE.AND UP0, UPT, UR4, URZ, UPT ;  /* 0x000000ff0400728c */ /* 0x000fe2000bf05270 */
[----:B------:R-:W-:-:S04]  /*05a0*/  MOV R11, UR18 ;  /* 0x00000012000b7c02 */ /* 0x000fc80008000f00 */
[----:B------:R-:W-:Y:S01]  /*05b0*/  LEA R4, R11, R4, 0x3 ;  /* 0x000000040b047211 */ /* 0x000fe200078e18ff */
[----:B---3--:R-:W-:-:S05]  /*05c0*/  IMAD R7, R6, R12, R19 ;  /* 0x0000000c06077224 */ /* 0x008fca00078e0213 */
[----:B------:R2:W-:Y:S01]  /*05d0*/  STG.E desc[UR16][R2.64], R7 ;  /* 0x0000000702007986 */ /* 0x0005e2000c101910 */
[----:B------:R-:W-:-:S04]  /*05e0*/  IADD3 R6, P0, PT, R8, 0x20, RZ ;  /* 0x0000002008067810 */ /* 0x000fc80007f1e0ff */
[----:B------:R-:W-:Y:S01]  /*05f0*/  IADD3.X R9, PT, PT, RZ, R9, RZ, P0, !PT ;  /* 0x00000009ff097210 */ /* 0x000fe200007fe4ff */
[----:B------:R-:W-:Y:S08]  /*0600*/  BRA.U UP0, `(.L_x_1) ;  /* 0xfffffffd00147547 */ /* 0x000ff0000b83ffff */
[----:B------:R-:W-:-:S06]  /*0610*/  ULOP3.LUT UR4, UR18, 0x7ffffff8, URZ, 0xc0, !UPT ;  /* 0x7ffffff812047892 */ /* 0x000fcc000f8ec0ff */
[----:B------:R-:W-:-:S07]  /*0620*/  MOV R4, UR4 ;  /* 0x0000000400047c02 */ /* 0x000fce0008000f00 */
.L_x_0:
[----:B------:R-:W-:-:S06]  /*0630*/  ULOP3.LUT UR4, UR18, 0x7, URZ, 0xc0, !UPT ;  /* 0x0000000712047892 */ /* 0x000fcc000f8ec0ff */
[----:B------:R-:W-:-:S13]  /*0640*/  ISETP.NE.AND P0, PT, RZ, UR4, PT ;  /* 0x00000004ff007c0c */ /* 0x000fda000bf05270 */
[----:B------:R-:W-:Y:S05]  /*0650*/  @!P0 EXIT ;  /* 0x000000000000894d */ /* 0x000fea0003800000 */
[----:B------:R-:W-:Y:S02]  /*0660*/  UISETP.GE.U32.AND UP0, UPT, UR4, 0x4, UPT ;  /* 0x000000040400788c */ /* 0x000fe4000bf06070 */
[----:B------:R-:W-:-:S07]  /*0670*/  ULOP3.LUT UR4, UR18, 0x3, URZ, 0xc0, !UPT ;  /* 0x0000000312047892 */ /* 0x000fce000f8ec0ff */
[----:B------:R-:W-:Y:S05]  /*0680*/  BRA.U !UP0, `(.L_x_2) ;  /* 0x0000000108887547 */ /* 0x000fea000b800000 */
[----:B------:R-:W1:Y:S01]  /*0690*/  LDC.64 R10, c[0x0][0x380] ;  /* 0x0000e000ff0a7b82 */ /* 0x000e620000000a00 */
[----:B------:R-:W-:Y:S01]  /*06a0*/  IADD3 R9, PT, PT, R5, R4, RZ ;  /* 0x0000000405097210 */ /* 0x000fe20007ffe0ff */
[----:B------:R-:W-:Y:S01]  /*06b0*/  IMAD R15, R4, UR18, R0 ;  /* 0x00000012040f7c24 */ /* 0x000fe2000f8e0200 */
[----:B------:R-:W3:Y:S05]  /*06c0*/  LDCU.64 UR6, c[0x0][0x380] ;  /* 0x00007000ff0677ac */ /* 0x000eea0008000a00 */
[----:B------:R-:W4:Y:S01]  /*06d0*/  LDC.64 R12, c[0x0][0x388] ;  /* 0x0000e200ff0c7b82 */ /* 0x000f220000000a00 */
[----:B-1----:R-:W-:-:S06]  /*06e0*/  IMAD.WIDE.U32 R10, R9, 0x4, R10 ;  /* 0x00000004090a7825 */ /* 0x002fcc00078e000a */
[----:B------:R-:W5:Y:S01]  /*06f0*/  LDG.E R10, desc[UR16][R10.64] ;  /* 0x000000100a0a7981 */ /* 0x000f62000c1e1900 */
[----:B----4-:R-:W-:-:S05]  /*0700*/  IMAD.WIDE R12, R15, 0x4, R12 ;  /* 0x000000040f0c7825 */ /* 0x010fca00078e020c */
[----:B------:R-:W5:Y:S01]  /*0710*/  LDG.E R6, desc[UR16][R12.64] ;  /* 0x000000100c067981 */ /* 0x000f62000c1e1900 */
[----:B------:R-:W-:Y:S01]  /*0720*/  IADD3 R9, P0, PT, R5, R4, RZ ;  /* 0x0000000405097210 */ /* 0x000fe20007f1e0ff */
[----:B--2---:R-:W-:-:S03]  /*0730*/  IMAD.U32 R17, RZ, RZ, UR18 ;  /* 0x00000012ff117e24 */ /* 0x004fc6000f8e00ff */
[----:B------:R-:W-:Y:S02]  /*0740*/  IADD3.X R14, PT, PT, RZ, RZ, RZ, P0, !PT ;  /* 0x000000ffff0e7210 */ /* 0x000fe400007fe4ff */
[----:B---3--:R-:W-:-:S04]  /*0750*/  LEA R8, P0, R9, UR6, 0x2 ;  /* 0x0000000609087c11 */ /* 0x008fc8000f8010ff */
[----:B------:R-:W-:Y:S01]  /*0760*/  LEA.HI.X R9, R9, UR7, R14, 0x2, P0 ;  /* 0x0000000709097c11 */ /* 0x000fe200080f140e */
[----:B-----5:R-:W-:Y:S02]  /*0770*/  IMAD R15, R10, R6, R7 ;  /* 0x000000060a0f7224 */ /* 0x020fe400078e0207 */
[----:B------:R-:W-:-:S03]  /*0780*/  IMAD.WIDE R6, R17, 0x4, R12 ;  /* 0x0000000411067825 */ /* 0x000fc600078e020c */
[----:B------:R1:W-:Y:S04]  /*0790*/  STG.E desc[UR16][R2.64], R15 ;  /* 0x0000000f02007986 */ /* 0x0003e8000c101910 */
[----:B------:R-:W2:Y:S04]  /*07a0*/  LDG.E R11, desc[UR16][R6.64] ;  /* 0x00000010060b7981 */ /* 0x000ea8000c1e1900 */
[----:B------:R-:W2:Y:S01]  /*07b0*/  LDG.E R10, desc[UR16][R8.64+0x4] ;  /* 0x00000410080a7981 */ /* 0x000ea2000c1e1900 */
[----:B------:R-:W-:Y:S01]  /*07c0*/  MOV R13, UR18 ;  /* 0x00000012000d7c02 */ /* 0x000fe20008000f00 */
[----:B--2---:R-:W-:-:S04]  /*07d0*/  IMAD R17, R10, R11, R15 ;  /* 0x0000000b0a117224 */ /* 0x004fc800078e020f */
[----:B------:R-:W-:Y:S01]  /*07e0*/  IMAD.WIDE R10, R13, 0x4, R6 ;  /* 0x000000040d0a7825 */ /* 0x000fe200078e0206 */
        /* <DEDUP_REMOVED lines=9> */
[----:B------:R-:W-:Y:S01]  /*0880*/  IADD3 R4, PT, PT, R4, 0x4, RZ ;  /* 0x0000000404047810 */ /* 0x000fe20007ffe0ff */
[----:B--2---:R-:W-:-:S05]  /*0890*/  IMAD R7, R6, R12, R19 ;  /* 0x0000000c06077224 */ /* 0x004fca00078e0213 */
[----:B------:R1:W-:Y:S02]  /*08a0*/  STG.E desc[UR16][R2.64], R7 ;  /* 0x0000000702007986 */ /* 0x0003e4000c101910 */
.L_x_2:
[----:B------:R-:W-:-:S13]  /*08b0*/  ISETP.NE.AND P0, PT, RZ, UR4, PT ;  /* 0x00000004ff007c0c */ /* 0x000fda000bf05270 */
[----:B------:R-:W-:Y:S05]  /*08c0*/  @!P0 EXIT ;  /* 0x000000000000894d */ /* 0x000fea0003800000 */
[----:B------:R-:W-:-:S09]  /*08d0*/  UISETP.NE.AND UP0, UPT, UR4, 0x1, UPT ;  /* 0x000000010400788c */ /* 0x000fd2000bf05270 */
[----:B------:R-:W-:Y:S05]  /*08e0*/  BRA.U !UP0, `(.L_x_3) ;  /* 0x0000000108587547 */ /* 0x000fea000b800000 */
[----:B------:R-:W3:Y:S01]  /*08f0*/  LDC.64 R8, c[0x0][0x380] ;  /* 0x0000e000ff087b82 */ /* 0x000ee20000000a00 */
[----:B------:R-:W-:Y:S01]  /*0900*/  IADD3 R11, PT, PT, R5, R4, RZ ;  /* 0x00000004050b7210 */ /* 0x000fe20007ffe0ff */
[----:B-1----:R-:W-:Y:S01]  /*0910*/  IMAD R15, R4, UR18, R0 ;  /* 0x00000012040f7c24 */ /* 0x002fe2000f8e0200 */
[----:B------:R-:W1:Y:S05]  /*0920*/  LDCU.64 UR4, c[0x0][0x380] ;  /* 0x00007000ff0477ac */ /* 0x000e6a0008000a00 */
[----:B------:R-:W4:Y:S01]  /*0930*/  LDC.64 R12, c[0x0][0x388] ;  /* 0x0000e200ff0c7b82 */ /* 0x000f220000000a00 */
[----:B---3--:R-:W-:-:S06]  /*0940*/  IMAD.WIDE.U32 R10, R11, 0x4, R8 ;  /* 0x000000040b0a7825 */ /* 0x008fcc00078e0008 */
[----:B------:R-:W2:Y:S01]  /*0950*/  LDG.E R10, desc[UR16][R10.64] ;  /* 0x000000100a0a7981 */ /* 0x000ea2000c1e1900 */
[----:B----4-:R-:W-:-:S05]  /*0960*/  IMAD.WIDE R12, R15, 0x4, R12 ;  /* 0x000000040f0c7825 */ /* 0x010fca00078e020c */
[----:B------:R-:W2:Y:S01]  /*0970*/  LDG.E R6, desc[UR16][R12.64] ;  /* 0x000000100c067981 */ /* 0x000ea2000c1e1900 */
[----:B------:R-:W-:Y:S02]  /*0980*/  IADD3 R9, P0, PT, R5, R4, RZ ;  /* 0x0000000405097210 */ /* 0x000fe40007f1e0ff */
[----:B------:R-:W-:Y:S02]  /*0990*/  MOV R15, UR18 ;  /* 0x00000012000f7c02 */ /* 0x000fe40008000f00 */
[----:B------:R-:W-:Y:S02]  /*09a0*/  IADD3.X R14, PT, PT, RZ, RZ, RZ, P0, !PT ;  /* 0x000000ffff0e7210 */ /* 0x000fe400007fe4ff */
[----:B-1----:R-:W-:-:S04]  /*09b0*/  LEA R8, P0, R9, UR4, 0x2 ;  /* 0x0000000409087c11 */ /* 0x002fc8000f8010ff */
[----:B------:R-:W-:Y:S01]  /*09c0*/  LEA.HI.X R9, R9, UR5, R14, 0x2, P0 ;  /* 0x0000000509097c11 */ /* 0x000fe200080f140e */
[----:B------:R-:W-:-:S04]  /*09d0*/  IMAD.WIDE R14, R15, 0x4, R12 ;  /* 0x000000040f0e7825 */ /* 0x000fc800078e020c */
[----:B--2---:R-:W-:-:S05]  /*09e0*/  IMAD R17, R10, R6, R7 ;  /* 0x000000060a117224 */ /* 0x004fca00078e0207 */
[----:B------:R3:W-:Y:S04]  /*09f0*/  STG.E desc[UR16][R2.64], R17 ;  /* 0x0000001102007986 */ /* 0x0007e8000c101910 */
[----:B------:R-:W2:Y:S04]  /*0a00*/  LDG.E R14, desc[UR16][R14.64] ;  /* 0x000000100e0e7981 */ /* 0x000ea8000c1e1900 */
[----:B------:R-:W2:Y:S01]  /*0a10*/  LDG.E R8, desc[UR16][R8.64+0x4] ;  /* 0x0000041008087981 */ /* 0x000ea2000c1e1900 */
[----:B------:R-:W-:Y:S01]  /*0a20*/  IADD3 R4, PT, PT, R4, 0x2, RZ ;  /* 0x0000000204047810 */ /* 0x000fe20007ffe0ff */
[----:B--2---:R-:W-:-:S05]  /*0a30*/  IMAD R7, R8, R14, R17 ;  /* 0x0000000e08077224 */ /* 0x004fca00078e0211 */
[----:B------:R3:W-:Y:S02]  /*0a40*/  STG.E desc[UR16][R2.64], R7 ;  /* 0x0000000702007986 */ /* 0x0007e4000c101910 */
.L_x_3:
[----:B------:R-:W-:-:S04]  /*0a50*/  ULOP3.LUT UR4, UR18, 0x1, URZ, 0xc0, !UPT ;  /* 0x0000000112047892 */ /* 0x000fc8000f8ec0ff */
[----:B------:R-:W-:-:S06]  /*0a60*/  UISETP.NE.U32.AND UP0, UPT, UR4, 0x1, UPT ;  /* 0x000000010400788c */ /* 0x000fcc000bf05070 */
[----:B------:R-:W-:-:S13]  /*0a70*/  PLOP3.LUT P0, PT, PT, PT, UP0, 0x80, 0x8 ;  /* 0x000000000008781c */ /* 0x000fda0003f0f008 */
[----:B------:R-:W-:Y:S05]  /*0a80*/  @P0 EXIT ;  /* 0x000000000000094d */ /* 0x000fea0003800000 */
[----:B------:R-:W4:Y:S01]  /*0a90*/  LDC.64 R8, c[0x0][0x380] ;  /* 0x0000e000ff087b82 */ /* 0x000f220000000a00 */
[----:B------:R-:W-:Y:S01]  /*0aa0*/  IADD3 R5, PT, PT, R5, R4, RZ ;  /* 0x0000000405057210 */ /* 0x000fe20007ffe0ff */
[----:B------:R-:W-:-:S06]  /*0ab0*/  IMAD R13, R4, UR18, R0 ;  /* 0x00000012040d7c24 */ /* 0x000fcc000f8e0200 */
[----:B------:R-:W5:Y:S01]  /*0ac0*/  LDC.64 R10, c[0x0][0x388] ;  /* 0x0000e200ff0a7b82 */ /* 0x000f620000000a00 */
[----:B----4-:R-:W-:-:S06]  /*0ad0*/  IMAD.WIDE.U32 R4, R5, 0x4, R8 ;  /* 0x0000000405047825 */ /* 0x010fcc00078e0008 */
[----:B------:R-:W1:Y:S01]  /*0ae0*/  LDG.E R4, desc[UR16][R4.64] ;  /* 0x0000001004047981 */ /* 0x000e62000c1e1900 */
[----:B-----5:R-:W-:-:S06]  /*0af0*/  IMAD.WIDE R8, R13, 0x4, R10 ;  /* 0x000000040d087825 */ /* 0x020fcc00078e020a */
[----:B------:R-:W1:Y:S02]  /*0b00*/  LDG.E R8, desc[UR16][R8.64] ;  /* 0x0000001008087981 */ /* 0x000e64000c1e1900 */
[----:B-123--:R-:W-:-:S05]  /*0b10*/  IMAD R7, R4, R8, R7 ;  /* 0x0000000804077224 */ /* 0x00efca00078e0207 */
[----:B------:R-:W-:Y:S01]  /*0b20*/  STG.E desc[UR16][R2.64], R7 ;  /* 0x0000000702007986 */ /* 0x000fe2000c101910 */
[----:B------:R-:W-:Y:S05]  /*0b30*/  EXIT ;  /* 0x000000000000794d */ /* 0x000fea0003800000 */
.L_x_4:
[----:B------:R-:W-:-:S00]  /*0b40*/  BRA `(.L_x_4) ;  /* 0xfffffffc00fc7947 */ /* 0x000fc0000383ffff */
[----:B------:R-:W-:-:S00]  /*0b50*/  NOP ;  /* 0x0000000000007918 */ /* 0x000fc00000000000 */
        /* <DEDUP_REMOVED lines=10> */
.L_x_5:


//--------------------- .nv.shared.reserved.0     --------------------------
	.section	.nv.shared.reserved.0,"aw",@nobits
	.weak		__nv_reservedSMEM_offset_0_alias
	.size		__nv_reservedSMEM_offset_0_alias, 0, 64
	.other		__nv_reservedSMEM_offset_0_alias,@"STO_CUDA_RESERVED_SHARED STV_DEFAULT"
__nv_reservedSMEM_offset_0_alias:
	.zero		0
	.zero		64


//--------------------- .nv.constant0._Z7matrixMPKiS0_Pii --------------------------
	.section	.nv.constant0._Z7matrixMPKiS0_Pii,"a",@progbits
	.sectionflags	@""
	.align	4
.nv.constant0._Z7matrixMPKiS0_Pii:
	.zero		924


//--------------------- SYMBOLS --------------------------

	.type		.nv.reservedSmem.offset0,@object
	.size		.nv.reservedSmem.offset0,0x4
